//
// Generated by NVIDIA NVVM Compiler
//
// Compiler Build ID: CL-36424714
// Cuda compilation tools, release 13.0, V13.0.88
// Based on NVVM 20.0.0
//

.version 9.0
.target sm_100
.address_size 64

	// .globl	_Z17dotMultipleBlocksPiS_S_
// _ZZ17dotMultipleBlocksPiS_S_E4temp has been demoted

.visible .entry _Z17dotMultipleBlocksPiS_S_(
	.param .u64 .ptr .align 1 _Z17dotMultipleBlocksPiS_S__param_0,
	.param .u64 .ptr .align 1 _Z17dotMultipleBlocksPiS_S__param_1,
	.param .u64 .ptr .align 1 _Z17dotMultipleBlocksPiS_S__param_2
)
{
	.reg .pred 	%p<3>;
	.reg .b32 	%r<116>;
	.reg .b64 	%rd<11>;
	// demoted variable
	.shared .align 4 .b8 _ZZ17dotMultipleBlocksPiS_S_E4temp[2048];
	ld.param.u64 	%rd2, [_Z17dotMultipleBlocksPiS_S__param_0];
	ld.param.u64 	%rd3, [_Z17dotMultipleBlocksPiS_S__param_1];
	cvta.to.global.u64 	%rd4, %rd3;
	cvta.to.global.u64 	%rd5, %rd2;
	mov.u32 	%r5, %tid.x;
	mov.u32 	%r6, %ctaid.x;
	mov.u32 	%r7, %ntid.x;
	mad.lo.s32 	%r8, %r6, %r7, %r5;
	mul.wide.s32 	%rd6, %r8, 4;
	add.s64 	%rd7, %rd5, %rd6;
	ld.global.u32 	%r9, [%rd7];
	add.s64 	%rd8, %rd4, %rd6;
	ld.global.u32 	%r10, [%rd8];
	mul.lo.s32 	%r11, %r10, %r9;
	shl.b32 	%r12, %r5, 2;
	mov.u32 	%r13, _ZZ17dotMultipleBlocksPiS_S_E4temp;
	add.s32 	%r14, %r13, %r12;
	st.shared.u32 	[%r14], %r11;
	bar.sync 	0;
	setp.ne.s32 	%p1, %r5, 0;
	@%p1 bra 	$L__BB0_3;
	mov.b32 	%r115, 0;
	mov.b32 	%r114, 64;
$L__BB0_2:
	ld.param.u64 	%rd10, [_Z17dotMultipleBlocksPiS_S__param_2];
	add.s32 	%r18, %r13, %r114;
	ld.shared.u32 	%r19, [%r18+-64];
	add.s32 	%r20, %r19, %r115;
	cvta.to.global.u64 	%rd9, %rd10;
	atom.global.add.u32 	%r21, [%rd9], %r20;
	ld.shared.u32 	%r22, [%r18+-60];
	add.s32 	%r23, %r22, %r20;
	atom.global.add.u32 	%r24, [%rd9], %r23;
	ld.shared.u32 	%r25, [%r18+-56];
	add.s32 	%r26, %r25, %r23;
	atom.global.add.u32 	%r27, [%rd9], %r26;
	ld.shared.u32 	%r28, [%r18+-52];
	add.s32 	%r29, %r28, %r26;
	atom.global.add.u32 	%r30, [%rd9], %r29;
	ld.shared.u32 	%r31, [%r18+-48];
	add.s32 	%r32, %r31, %r29;
	atom.global.add.u32 	%r33, [%rd9], %r32;
	ld.shared.u32 	%r34, [%r18+-44];
	add.s32 	%r35, %r34, %r32;
	atom.global.add.u32 	%r36, [%rd9], %r35;
	ld.shared.u32 	%r37, [%r18+-40];
	add.s32 	%r38, %r37, %r35;
	atom.global.add.u32 	%r39, [%rd9], %r38;
	ld.shared.u32 	%r40, [%r18+-36];
	add.s32 	%r41, %r40, %r38;
	atom.global.add.u32 	%r42, [%rd9], %r41;
	ld.shared.u32 	%r43, [%r18+-32];
	add.s32 	%r44, %r43, %r41;
	atom.global.add.u32 	%r45, [%rd9], %r44;
	ld.shared.u32 	%r46, [%r18+-28];
	add.s32 	%r47, %r46, %r44;
	atom.global.add.u32 	%r48, [%rd9], %r47;
	ld.shared.u32 	%r49, [%r18+-24];
	add.s32 	%r50, %r49, %r47;
	atom.global.add.u32 	%r51, [%rd9], %r50;
	ld.shared.u32 	%r52, [%r18+-20];
	add.s32 	%r53, %r52, %r50;
	atom.global.add.u32 	%r54, [%rd9], %r53;
	ld.shared.u32 	%r55, [%r18+-16];
	add.s32 	%r56, %r55, %r53;
	atom.global.add.u32 	%r57, [%rd9], %r56;
	ld.shared.u32 	%r58, [%r18+-12];
	add.s32 	%r59, %r58, %r56;
	atom.global.add.u32 	%r60, [%rd9], %r59;
	ld.shared.u32 	%r61, [%r18+-8];
	add.s32 	%r62, %r61, %r59;
	atom.global.add.u32 	%r63, [%rd9], %r62;
	ld.shared.u32 	%r64, [%r18+-4];
	add.s32 	%r65, %r64, %r62;
	atom.global.add.u32 	%r66, [%rd9], %r65;
	ld.shared.u32 	%r67, [%r18];
	add.s32 	%r68, %r67, %r65;
	atom.global.add.u32 	%r69, [%rd9], %r68;
	ld.shared.u32 	%r70, [%r18+4];
	add.s32 	%r71, %r70, %r68;
	atom.global.add.u32 	%r72, [%rd9], %r71;
	ld.shared.u32 	%r73, [%r18+8];
	add.s32 	%r74, %r73, %r71;
	atom.global.add.u32 	%r75, [%rd9], %r74;
	ld.shared.u32 	%r76, [%r18+12];
	add.s32 	%r77, %r76, %r74;
	atom.global.add.u32 	%r78, [%rd9], %r77;
	ld.shared.u32 	%r79, [%r18+16];
	add.s32 	%r80, %r79, %r77;
	atom.global.add.u32 	%r81, [%rd9], %r80;
	ld.shared.u32 	%r82, [%r18+20];
	add.s32 	%r83, %r82, %r80;
	atom.global.add.u32 	%r84, [%rd9], %r83;
	ld.shared.u32 	%r85, [%r18+24];
	add.s32 	%r86, %r85, %r83;
	atom.global.add.u32 	%r87, [%rd9], %r86;
	ld.shared.u32 	%r88, [%r18+28];
	add.s32 	%r89, %r88, %r86;
	atom.global.add.u32 	%r90, [%rd9], %r89;
	ld.shared.u32 	%r91, [%r18+32];
	add.s32 	%r92, %r91, %r89;
	atom.global.add.u32 	%r93, [%rd9], %r92;
	ld.shared.u32 	%r94, [%r18+36];
	add.s32 	%r95, %r94, %r92;
	atom.global.add.u32 	%r96, [%rd9], %r95;
	ld.shared.u32 	%r97, [%r18+40];
	add.s32 	%r98, %r97, %r95;
	atom.global.add.u32 	%r99, [%rd9], %r98;
	ld.shared.u32 	%r100, [%r18+44];
	add.s32 	%r101, %r100, %r98;
	atom.global.add.u32 	%r102, [%rd9], %r101;
	ld.shared.u32 	%r103, [%r18+48];
	add.s32 	%r104, %r103, %r101;
	atom.global.add.u32 	%r105, [%rd9], %r104;
	ld.shared.u32 	%r106, [%r18+52];
	add.s32 	%r107, %r106, %r104;
	atom.global.add.u32 	%r108, [%rd9], %r107;
	ld.shared.u32 	%r109, [%r18+56];
	add.s32 	%r110, %r109, %r107;
	atom.global.add.u32 	%r111, [%rd9], %r110;
	ld.shared.u32 	%r112, [%r18+60];
	add.s32 	%r115, %r112, %r110;
	atom.global.add.u32 	%r113, [%rd9], %r115;
	add.s32 	%r114, %r114, 128;
	setp.ne.s32 	%p2, %r114, 2112;
	@%p2 bra 	$L__BB0_2;
$L__BB0_3:
	ret;

}


// ===== COMPILED SASS (sm_100) =====

	.target	sm_100

	.elftype	@"ET_EXEC"


//--------------------- .note.nv.tkinfo           --------------------------
	.section	.note.nv.tkinfo,"",@"SHT_NOTE"
	.sectionflags	@"SHF_NOTE_NV_TKINFO"
	.tkinfo
        /*0018*/ 	.word	0x00000002
        /*0030*/ 	.string	""
        /*0030*/ 	.string	"ptxas"
        /*0030*/ 	.string	"Cuda compilation tools, release 13.0, V13.0.88"
        /*0030*/ 	.string	"Build cuda_13.0.r13.0/compiler.36424714_0"
        /*0030*/ 	.string	"-arch sm_100 -m 64 "



//--------------------- .note.nv.cuinfo           --------------------------
	.section	.note.nv.cuinfo,"",@"SHT_NOTE"
	.sectionflags	@"SHF_NOTE_NV_CUINFO"
        /*0018*/ 	.short	0x0002
        /*001a*/ 	.short	0x0064
        /*001c*/ 	.short	0x0082
	.zero		2


//--------------------- .nv.info                  --------------------------
	.section	.nv.info,"",@"SHT_CUDA_INFO"
	.align	4


	//----- nvinfo : EIATTR_REGCOUNT
	.align		4
        /*0000*/ 	.byte	0x04, 0x2f
        /*0002*/ 	.short	(.L_1 - .L_0)
	.align		4
.L_0:
        /*0004*/ 	.word	index@(_Z17dotMultipleBlocksPiS_S_)
        /*0008*/ 	.word	0x00000022


	//----- nvinfo : EIATTR_FRAME_SIZE
	.align		4
.L_1:
        /*000c*/ 	.byte	0x04, 0x11
        /*000e*/ 	.short	(.L_3 - .L_2)
	.align		4
.L_2:
        /*0010*/ 	.word	index@(_Z17dotMultipleBlocksPiS_S_)
        /*0014*/ 	.word	0x00000000


	//----- nvinfo : EIATTR_MIN_STACK_SIZE
	.align		4
.L_3:
        /*0018*/ 	.byte	0x04, 0x12
        /*001a*/ 	.short	(.L_5 - .L_4)
	.align		4
.L_4:
        /*001c*/ 	.word	index@(_Z17dotMultipleBlocksPiS_S_)
        /*0020*/ 	.word	0x00000000
.L_5:


//--------------------- .nv.compat                --------------------------
	.section	.nv.compat,"",@"SHT_CUDA_COMPAT_INFO"
	.align	4
        /*0000*/ 	.byte	0x02, 0x09, 0x00, 0x00, 0x02, 0x02, 0x01, 0x00, 0x02, 0x05, 0x05, 0x00, 0x03, 0x07, 0x01, 0x01
        /*0010*/ 	.byte	0x02, 0x03, 0x00, 0x00, 0x02, 0x06, 0x01, 0x00, 0x04, 0x0b, 0x08, 0x00, 0x09, 0x00, 0x00, 0x00
        /*0020*/ 	.byte	0x00, 0x00, 0x00, 0x00


//--------------------- .nv.info._Z17dotMultipleBlocksPiS_S_ --------------------------
	.section	.nv.info._Z17dotMultipleBlocksPiS_S_,"",@"SHT_CUDA_INFO"
	.sectionflags	@""
	.align	4


	//----- nvinfo : EIATTR_CUDA_API_VERSION
	.align		4
        /*0000*/ 	.byte	0x04, 0x37
        /*0002*/ 	.short	(.L_7 - .L_6)
.L_6:
        /*0004*/ 	.word	0x00000082


	//----- nvinfo : EIATTR_KPARAM_INFO
	.align		4
.L_7:
        /*0008*/ 	.byte	0x04, 0x17
        /*000a*/ 	.short	(.L_9 - .L_8)
.L_8:
        /*000c*/ 	.word	0x00000000
        /*0010*/ 	.short	0x0002
        /*0012*/ 	.short	0x0010
        /*0014*/ 	.byte	0x00, 0xf5, 0x21, 0x00


	//----- nvinfo : EIATTR_KPARAM_INFO
	.align		4
.L_9:
        /*0018*/ 	.byte	0x04, 0x17
        /*001a*/ 	.short	(.L_11 - .L_10)
.L_10:
        /*001c*/ 	.word	0x00000000
        /*0020*/ 	.short	0x0001
        /*0022*/ 	.short	0x0008
        /*0024*/ 	.byte	0x00, 0xf5, 0x21, 0x00


	//----- nvinfo : EIATTR_KPARAM_INFO
	.align		4
.L_11:
        /*0028*/ 	.byte	0x04, 0x17
        /*002a*/ 	.short	(.L_13 - .L_12)
.L_12:
        /*002c*/ 	.word	0x00000000
        /*0030*/ 	.short	0x0000
        /*0032*/ 	.short	0x0000
        /*0034*/ 	.byte	0x00, 0xf5, 0x21, 0x00


	//----- nvinfo : EIATTR_SPARSE_MMA_MASK
	.align		4
.L_13:
        /*0038*/ 	.byte	0x03, 0x50
        /*003a*/ 	.short	0x0000


	//----- nvinfo : EIATTR_MAXREG_COUNT
	.align		4
        /*003c*/ 	.byte	0x03, 0x1b
        /*003e*/ 	.short	0x00ff


	//----- nvinfo : EIATTR_NUM_BARRIERS
	.align		4
        /*0040*/ 	.byte	0x02, 0x4c
        /*0042*/ 	.byte	0x01
	.zero		1


	//----- nvinfo : EIATTR_MERCURY_ISA_VERSION
	.align		4
        /*0044*/ 	.byte	0x03, 0x5f
        /*0046*/ 	.short	0x0101


	//----- nvinfo : EIATTR_VRC_CTA_INIT_COUNT
	.align		4
        /*0048*/ 	.byte	0x02, 0x4a
	.zero		1
	.zero		1


	//----- nvinfo : EIATTR_EXIT_INSTR_OFFSETS
	.align		4
        /*004c*/ 	.byte	0x04, 0x1c
        /*004e*/ 	.short	(.L_15 - .L_14)


	//   ....[0]....
.L_14:
        /*0050*/ 	.word	0x00000140


	//   ....[1]....
        /*0054*/ 	.word	0x00000630


	//----- nvinfo : EIATTR_CBANK_PARAM_SIZE
	.align		4
.L_15:
        /*0058*/ 	.byte	0x03, 0x19
        /*005a*/ 	.short	0x0018


	//----- nvinfo : EIATTR_PARAM_CBANK
	.align		4
        /*005c*/ 	.byte	0x04, 0x0a
        /*005e*/ 	.short	(.L_17 - .L_16)
	.align		4
.L_16:
        /*0060*/ 	.word	index@(.nv.constant0._Z17dotMultipleBlocksPiS_S_)
        /*0064*/ 	.short	0x0380
        /*0066*/ 	.short	0x0018


	//----- nvinfo : EIATTR_SW_WAR
	.align		4
.L_17:
        /*0068*/ 	.byte	0x04, 0x36
        /*006a*/ 	.short	(.L_19 - .L_18)
.L_18:
        /*006c*/ 	.word	0x00000008
.L_19:


//--------------------- .nv.callgraph             --------------------------
	.section	.nv.callgraph,"",@"SHT_CUDA_CALLGRAPH"
	.align	4
	.sectionentsize	8
	.align		4
        /*0000*/ 	.word	0x00000000
	.align		4
        /*0004*/ 	.word	0xffffffff
	.align		4
        /*0008*/ 	.word	0x00000000
	.align		4
        /*000c*/ 	.word	0xfffffffe
	.align		4
        /*0010*/ 	.word	0x00000000
	.align		4
        /*0014*/ 	.word	0xfffffffd
	.align		4
        /*0018*/ 	.word	0x00000000
	.align		4
        /*001c*/ 	.word	0xfffffffc


//--------------------- .text._Z17dotMultipleBlocksPiS_S_ --------------------------
	.section	.text._Z17dotMultipleBlocksPiS_S_,"ax",@progbits
	.align	128
        .global         _Z17dotMultipleBlocksPiS_S_
        .type           _Z17dotMultipleBlocksPiS_S_,@function
        .size           _Z17dotMultipleBlocksPiS_S_,(.L_x_2 - _Z17dotMultipleBlocksPiS_S_)
        .other          _Z17dotMultipleBlocksPiS_S_,@"STO_CUDA_ENTRY STV_DEFAULT"
_Z17dotMultipleBlocksPiS_S_:
.text._Z17dotMultipleBlocksPiS_S_:
[----:B------:R-:W-:Y:S01]  /*0000*/  LDC R1, c[0x0][0x37c] ;  /* 0x0000df00ff017b82 */ /* 0x000fe20000000800 */
[----:B------:R-:W0:Y:S07]  /*0010*/  S2R R6, SR_TID.X ;  /* 0x0000000000067919 */ /* 0x000e2e0000002100 */
[----:B------:R-:W0:Y:S01]  /*0020*/  S2UR UR4, SR_CTAID.X ;  /* 0x00000000000479c3 */ /* 0x000e220000002500 */
[----:B------:R-:W1:Y:S07]  /*0030*/  LDCU.64 UR6, c[0x0][0x358] ;  /* 0x00006b00ff0677ac */ /* 0x000e6e0008000a00 */
[----:B------:R-:W0:Y:S08]  /*0040*/  LDC R7, c[0x0][0x360] ;  /* 0x0000d800ff077b82 */ /* 0x000e300000000800 */
[----:B------:R-:W2:Y:S08]  /*0050*/  LDC.64 R2, c[0x0][0x380] ;  /* 0x0000e000ff027b82 */ /* 0x000eb00000000a00 */
[----:B------:R-:W3:Y:S01]  /*0060*/  LDC.64 R4, c[0x0][0x388] ;  /* 0x0000e200ff047b82 */ /* 0x000ee20000000a00 */
[----:B0-----:R-:W-:-:S04]  /*0070*/  IMAD R7, R7, UR4, R6 ;  /* 0x0000000407077c24 */ /* 0x001fc8000f8e0206 */
[----:B--2---:R-:W-:-:S06]  /*0080*/  IMAD.WIDE R2, R7, 0x4, R2 ;  /* 0x0000000407027825 */ /* 0x004fcc00078e0202 */
[----:B-1----:R-:W2:Y:S01]  /*0090*/  LDG.E R2, desc[UR6][R2.64] ;  /* 0x0000000602027981 */ /* 0x002ea2000c1e1900 */
[----:B---3--:R-:W-:-:S06]  /*00a0*/  IMAD.WIDE R4, R7, 0x4, R4 ;  /* 0x0000000407047825 */ /* 0x008fcc00078e0204 */
[----:B------:R-:W2:Y:S01]  /*00b0*/  LDG.E R5, desc[UR6][R4.64] ;  /* 0x0000000604057981 */ /* 0x000ea2000c1e1900 */
[----:B------:R-:W0:Y:S01]  /*00c0*/  S2UR UR5, SR_CgaCtaId ;  /* 0x00000000000579c3 */ /* 0x000e220000008800 */
[----:B------:R-:W-:Y:S02]  /*00d0*/  UMOV UR4, 0x400 ;  /* 0x0000040000047882 */ /* 0x000fe40000000000 */
[----:B0-----:R-:W-:-:S06]  /*00e0*/  ULEA UR4, UR5, UR4, 0x18 ;  /* 0x0000000405047291 */ /* 0x001fcc000f8ec0ff */
[C---:B------:R-:W-:Y:S02]  /*00f0*/  LEA R7, R6.reuse, UR4, 0x2 ;  /* 0x0000000406077c11 */ /* 0x040fe4000f8e10ff */
[----:B------:R-:W-:Y:S01]  /*0100*/  ISETP.NE.AND P0, PT, R6, RZ, PT ;  /* 0x000000ff0600720c */ /* 0x000fe20003f05270 */
[----:B--2---:R-:W-:-:S05]  /*0110*/  IMAD R0, R2, R5, RZ ;  /* 0x0000000502007224 */ /* 0x004fca00078e02ff */
[----:B------:R0:W-:Y:S01]  /*0120*/  STS [R7], R0 ;  /* 0x0000000007007388 */ /* 0x0001e20000000800 */
[----:B------:R-:W-:Y:S06]  /*0130*/  BAR.SYNC.DEFER_BLOCKING 0x0 ;  /* 0x0000000000007b1d */ /* 0x000fec0000010000 */
[----:B------:R-:W-:Y:S05]  /*0140*/  @P0 EXIT ;  /* 0x000000000000094d */ /* 0x000fea0003800000 */
[----:B0-----:R-:W-:Y:S01]  /*0150*/  HFMA2 R7, -RZ, RZ, 0, 0 ;  /* 0x00000000ff077431 */ /* 0x001fe200000001ff */
[----:B------:R-:W-:-:S07]  /*0160*/  MOV R0, 0x40 ;  /* 0x0000004000007802 */ /* 0x000fce0000000f00 */
.L_x_0:
[----:B----4-:R-:W0:Y:S01]  /*0170*/  LDS.128 R16, [R0+UR4+-0x40] ;  /* 0xffffc00400107984 */ /* 0x010e220008000c00 */
[----:B------:R-:W1:Y:S03]  /*0180*/  LDC.64 R30, c[0x0][0x390] ;  /* 0x0000e400ff1e7b82 */ /* 0x000e660000000a00 */
[----:B------:R-:W2:Y:S04]  /*0190*/  LDS.128 R8, [R0+UR4+-0x30] ;  /* 0xffffd00400087984 */ /* 0x000ea80008000c00 */
[----:B------:R-:W3:Y:S01]  /*01a0*/  LDS.128 R12, [R0+UR4+-0x20] ;  /* 0xffffe004000c7984 */ /* 0x000ee20008000c00 */
[----:B0-----:R-:W-:-:S03]  /*01b0*/  IMAD.IADD R22, R16, 0x1, R7 ;  /* 0x0000000110167824 */ /* 0x001fc600078e0207 */
[----:B------:R-:W0:Y:S02]  /*01c0*/  LDS.128 R4, [R0+UR4+-0x10] ;  /* 0xfffff00400047984 */ /* 0x000e240008000c00 */
[----:B------:R-:W-:Y:S02]  /*01d0*/  IADD3 R2, PT, PT, R22, R17, RZ ;  /* 0x0000001116027210 */ /* 0x000fe40007ffe0ff */
[----:B-1----:R1:W-:Y:S03]  /*01e0*/  REDG.E.ADD.STRONG.GPU desc[UR6][R30.64], R22 ;  /* 0x000000161e00798e */ /* 0x0023e6000c12e106 */
[----:B------:R-:W-:Y:S01]  /*01f0*/  IMAD.IADD R3, R2, 0x1, R18 ;  /* 0x0000000102037824 */ /* 0x000fe200078e0212 */
[----:B------:R0:W-:Y:S04]  /*0200*/  REDG.E.ADD.STRONG.GPU desc[UR6][R30.64], R2 ;  /* 0x000000021e00798e */ /* 0x0001e8000c12e106 */
[----:B------:R-:W-:Y:S01]  /*0210*/  IADD3 R26, PT, PT, R3, R19, RZ ;  /* 0x00000013031a7210 */ /* 0x000fe20007ffe0ff */
[----:B------:R4:W-:Y:S04]  /*0220*/  REDG.E.ADD.STRONG.GPU desc[UR6][R30.64], R3 ;  /* 0x000000031e00798e */ /* 0x0009e8000c12e106 */
[----:B--2---:R-:W-:Y:S01]  /*0230*/  IMAD.IADD R28, R26, 0x1, R8 ;  /* 0x000000011a1c7824 */ /* 0x004fe200078e0208 */
[----:B------:R-:W2:Y:S04]  /*0240*/  LDS.128 R16, [R0+UR4] ;  /* 0x0000000400107984 */ /* 0x000ea80008000c00 */
[----:B------:R-:W-:Y:S01]  /*0250*/  IADD3 R20, PT, PT, R28, R9, RZ ;  /* 0x000000091c147210 */ /* 0x000fe20007ffe0ff */
[----:B------:R5:W-:Y:S04]  /*0260*/  REDG.E.ADD.STRONG.GPU desc[UR6][R30.64], R26 ;  /* 0x0000001a1e00798e */ /* 0x000be8000c12e106 */
[----:B------:R-:W-:Y:S01]  /*0270*/  IMAD.IADD R23, R20, 0x1, R10 ;  /* 0x0000000114177824 */ /* 0x000fe200078e020a */
[----:B------:R-:W-:Y:S04]  /*0280*/  REDG.E.ADD.STRONG.GPU desc[UR6][R30.64], R28 ;  /* 0x0000001c1e00798e */ /* 0x000fe8000c12e106 */
[----:B------:R-:W-:Y:S01]  /*0290*/  IADD3 R24, PT, PT, R23, R11, RZ ;  /* 0x0000000b17187210 */ /* 0x000fe20007ffe0ff */
[----:B------:R-:W-:Y:S04]  /*02a0*/  REDG.E.ADD.STRONG.GPU desc[UR6][R30.64], R20 ;  /* 0x000000141e00798e */ /* 0x000fe8000c12e106 */
[----:B---3--:R-:W-:Y:S01]  /*02b0*/  IMAD.IADD R27, R24, 0x1, R12 ;  /* 0x00000001181b7824 */ /* 0x008fe200078e020c */
[----:B------:R-:W3:Y:S04]  /*02c0*/  LDS.128 R8, [R0+UR4+0x10] ;  /* 0x0000100400087984 */ /* 0x000ee80008000c00 */
[----:B------:R-:W-:Y:S01]  /*02d0*/  IADD3 R21, PT, PT, R27, R13, RZ ;  /* 0x0000000d1b157210 */ /* 0x000fe20007ffe0ff */
[----:B------:R-:W-:Y:S04]  /*02e0*/  REDG.E.ADD.STRONG.GPU desc[UR6][R30.64], R23 ;  /* 0x000000171e00798e */ /* 0x000fe8000c12e106 */
[----:B-1----:R-:W-:Y:S01]  /*02f0*/  IMAD.IADD R22, R21, 0x1, R14 ;  /* 0x0000000115167824 */ /* 0x002fe200078e020e */
[----:B------:R-:W-:Y:S04]  /*0300*/  REDG.E.ADD.STRONG.GPU desc[UR6][R30.64], R24 ;  /* 0x000000181e00798e */ /* 0x000fe8000c12e106 */
[----:B------:R-:W-:Y:S01]  /*0310*/  IADD3 R25, PT, PT, R22, R15, RZ ;  /* 0x0000000f16197210 */ /* 0x000fe20007ffe0ff */
[----:B------:R-:W-:Y:S04]  /*0320*/  REDG.E.ADD.STRONG.GPU desc[UR6][R30.64], R27 ;  /* 0x0000001b1e00798e */ /* 0x000fe8000c12e106 */
[----:B0-----:R-:W-:Y:S01]  /*0330*/  IMAD.IADD R2, R25, 0x1, R4 ;  /* 0x0000000119027824 */ /* 0x001fe200078e0204 */
[----:B------:R-:W0:Y:S04]  /*0340*/  LDS.128 R12, [R0+UR4+0x20] ;  /* 0x00002004000c7984 */ /* 0x000e280008000c00 */
[----:B----4-:R-:W-:Y:S01]  /*0350*/  IADD3 R3, PT, PT, R2, R5, RZ ;  /* 0x0000000502037210 */ /* 0x010fe20007ffe0ff */
[----:B------:R-:W-:Y:S04]  /*0360*/  REDG.E.ADD.STRONG.GPU desc[UR6][R30.64], R21 ;  /* 0x000000151e00798e */ /* 0x000fe8000c12e106 */
[----:B-----5:R-:W-:Y:S01]  /*0370*/  IMAD.IADD R26, R3, 0x1, R6 ;  /* 0x00000001031a7824 */ /* 0x020fe200078e0206 */
[----:B------:R-:W-:Y:S04]  /*0380*/  REDG.E.ADD.STRONG.GPU desc[UR6][R30.64], R22 ;  /* 0x000000161e00798e */ /* 0x000fe8000c12e106 */
[----:B------:R-:W-:Y:S01]  /*0390*/  IADD3 R29, PT, PT, R26, R7, RZ ;  /* 0x000000071a1d7210 */ /* 0x000fe20007ffe0ff */
[----:B------:R-:W-:Y:S04]  /*03a0*/  REDG.E.ADD.STRONG.GPU desc[UR6][R30.64], R25 ;  /* 0x000000191e00798e */ /* 0x000fe8000c12e106 */
[----:B--2---:R-:W-:Y:S01]  /*03b0*/  IMAD.IADD R16, R29, 0x1, R16 ;  /* 0x000000011d107824 */ /* 0x004fe200078e0210 */
[----:B------:R1:W2:Y:S04]  /*03c0*/  LDS.128 R4, [R0+UR4+0x30] ;  /* 0x0000300400047984 */ /* 0x0002a80008000c00 */
[----:B------:R-:W-:Y:S01]  /*03d0*/  IADD3 R17, PT, PT, R16, R17, RZ ;  /* 0x0000001110117210 */ /* 0x000fe20007ffe0ff */
[----:B------:R4:W-:Y:S04]  /*03e0*/  REDG.E.ADD.STRONG.GPU desc[UR6][R30.64], R2 ;  /* 0x000000021e00798e */ /* 0x0009e8000c12e106 */
[----:B------:R-:W-:Y:S01]  /*03f0*/  IMAD.IADD R18, R17, 0x1, R18 ;  /* 0x0000000111127824 */ /* 0x000fe200078e0212 */
[----:B------:R4:W-:Y:S04]  /*0400*/  REDG.E.ADD.STRONG.GPU desc[UR6][R30.64], R3 ;  /* 0x000000031e00798e */ /* 0x0009e8000c12e106 */
[----:B------:R-:W-:Y:S01]  /*0410*/  IADD3 R19, PT, PT, R18, R19, RZ ;  /* 0x0000001312137210 */ /* 0x000fe20007ffe0ff */
[----:B------:R4:W-:Y:S04]  /*0420*/  REDG.E.ADD.STRONG.GPU desc[UR6][R30.64], R26 ;  /* 0x0000001a1e00798e */ /* 0x0009e8000c12e106 */
[----:B---3--:R-:W-:Y:S01]  /*0430*/  IMAD.IADD R8, R19, 0x1, R8 ;  /* 0x0000000113087824 */ /* 0x008fe200078e0208 */
[----:B------:R4:W-:Y:S04]  /*0440*/  REDG.E.ADD.STRONG.GPU desc[UR6][R30.64], R29 ;  /* 0x0000001d1e00798e */ /* 0x0009e8000c12e106 */
[----:B------:R-:W-:Y:S01]  /*0450*/  IADD3 R9, PT, PT, R8, R9, RZ ;  /* 0x0000000908097210 */ /* 0x000fe20007ffe0ff */
[----:B-1----:R-:W-:Y:S01]  /*0460*/  VIADD R0, R0, 0x80 ;  /* 0x0000008000007836 */ /* 0x002fe20000000000 */
[----:B------:R4:W-:Y:S03]  /*0470*/  REDG.E.ADD.STRONG.GPU desc[UR6][R30.64], R16 ;  /* 0x000000101e00798e */ /* 0x0009e6000c12e106 */
[----:B------:R-:W-:Y:S01]  /*0480*/  IMAD.IADD R10, R9, 0x1, R10 ;  /* 0x00000001090a7824 */ /* 0x000fe200078e020a */
[----:B------:R4:W-:Y:S04]  /*0490*/  REDG.E.ADD.STRONG.GPU desc[UR6][R30.64], R17 ;  /* 0x000000111e00798e */ /* 0x0009e8000c12e106 */
[----:B------:R-:W-:Y:S01]  /*04a0*/  IADD3 R11, PT, PT, R10, R11, RZ ;  /* 0x0000000b0a0b7210 */ /* 0x000fe20007ffe0ff */
[----:B------:R4:W-:Y:S04]  /*04b0*/  REDG.E.ADD.STRONG.GPU desc[UR6][R30.64], R18 ;  /* 0x000000121e00798e */ /* 0x0009e8000c12e106 */
[----:B0-----:R-:W-:Y:S01]  /*04c0*/  IMAD.IADD R12, R11, 0x1, R12 ;  /* 0x000000010b0c7824 */ /* 0x001fe200078e020c */
[----:B------:R4:W-:Y:S04]  /*04d0*/  REDG.E.ADD.STRONG.GPU desc[UR6][R30.64], R19 ;  /* 0x000000131e00798e */ /* 0x0009e8000c12e106 */
[----:B------:R-:W-:Y:S01]  /*04e0*/  IADD3 R13, PT, PT, R12, R13, RZ ;  /* 0x0000000d0c0d7210 */ /* 0x000fe20007ffe0ff */
[----:B------:R4:W-:Y:S04]  /*04f0*/  REDG.E.ADD.STRONG.GPU desc[UR6][R30.64], R8 ;  /* 0x000000081e00798e */ /* 0x0009e8000c12e106 */
[----:B------:R-:W-:Y:S01]  /*0500*/  IMAD.IADD R14, R13, 0x1, R14 ;  /* 0x000000010d0e7824 */ /* 0x000fe200078e020e */
[----:B------:R-:W-:Y:S01]  /*0510*/  ISETP.NE.AND P0, PT, R0, 0x840, PT ;  /* 0x000008400000780c */ /* 0x000fe20003f05270 */
[----:B------:R4:W-:Y:S03]  /*0520*/  REDG.E.ADD.STRONG.GPU desc[UR6][R30.64], R9 ;  /* 0x000000091e00798e */ /* 0x0009e6000c12e106 */
[----:B------:R-:W-:Y:S01]  /*0530*/  IADD3 R15, PT, PT, R14, R15, RZ ;  /* 0x0000000f0e0f7210 */ /* 0x000fe20007ffe0ff */
[----:B------:R4:W-:Y:S04]  /*0540*/  REDG.E.ADD.STRONG.GPU desc[UR6][R30.64], R10 ;  /* 0x0000000a1e00798e */ /* 0x0009e8000c12e106 */
[----:B--2---:R-:W-:Y:S01]  /*0550*/  IMAD.IADD R4, R15, 0x1, R4 ;  /* 0x000000010f047824 */ /* 0x004fe200078e0204 */
[----:B------:R4:W-:Y:S04]  /*0560*/  REDG.E.ADD.STRONG.GPU desc[UR6][R30.64], R11 ;  /* 0x0000000b1e00798e */ /* 0x0009e8000c12e106 */
[----:B------:R-:W-:Y:S01]  /*0570*/  IADD3 R5, PT, PT, R4, R5, RZ ;  /* 0x0000000504057210 */ /* 0x000fe20007ffe0ff */
[----:B------:R4:W-:Y:S04]  /*0580*/  REDG.E.ADD.STRONG.GPU desc[UR6][R30.64], R12 ;  /* 0x0000000c1e00798e */ /* 0x0009e8000c12e106 */
[----:B------:R-:W-:Y:S01]  /*0590*/  IMAD.IADD R6, R5, 0x1, R6 ;  /* 0x0000000105067824 */ /* 0x000fe200078e0206 */
[----:B------:R4:W-:Y:S04]  /*05a0*/  REDG.E.ADD.STRONG.GPU desc[UR6][R30.64], R13 ;  /* 0x0000000d1e00798e */ /* 0x0009e8000c12e106 */
[----:B------:R4:W-:Y:S01]  /*05b0*/  REDG.E.ADD.STRONG.GPU desc[UR6][R30.64], R14 ;  /* 0x0000000e1e00798e */ /* 0x0009e2000c12e106 */
[----:B------:R-:W-:-:S03]  /*05c0*/  IADD3 R7, PT, PT, R6, R7, RZ ;  /* 0x0000000706077210 */ /* 0x000fc60007ffe0ff */
[----:B------:R4:W-:Y:S04]  /*05d0*/  REDG.E.ADD.STRONG.GPU desc[UR6][R30.64], R15 ;  /* 0x0000000f1e00798e */ /* 0x0009e8000c12e106 */
[----:B------:R4:W-:Y:S04]  /*05e0*/  REDG.E.ADD.STRONG.GPU desc[UR6][R30.64], R4 ;  /* 0x000000041e00798e */ /* 0x0009e8000c12e106 */
[----:B------:R4:W-:Y:S04]  /*05f0*/  REDG.E.ADD.STRONG.GPU desc[UR6][R30.64], R5 ;  /* 0x000000051e00798e */ /* 0x0009e8000c12e106 */
[----:B------:R4:W-:Y:S04]  /*0600*/  REDG.E.ADD.STRONG.GPU desc[UR6][R30.64], R6 ;  /* 0x000000061e00798e */ /* 0x0009e8000c12e106 */
[----:B------:R4:W-:Y:S01]  /*0610*/  REDG.E.ADD.STRONG.GPU desc[UR6][R30.64], R7 ;  /* 0x000000071e00798e */ /* 0x0009e2000c12e106 */
[----:B------:R-:W-:Y:S05]  /*0620*/  @P0 BRA `(.L_x_0) ;  /* 0xfffffff800d00947 */ /* 0x000fea000383ffff */
[----:B------:R-:W-:Y:S05]  /*0630*/  EXIT ;  /* 0x000000000000794d */ /* 0x000fea0003800000 */
.L_x_1:
[----:B------:R-:W-:-:S00]  /*0640*/  BRA `(.L_x_1) ;  /* 0xfffffffc00fc7947 */ /* 0x000fc0000383ffff */
[----:B------:R-:W-:-:S00]  /*0650*/  NOP ;  /* 0x0000000000007918 */ /* 0x000fc00000000000 */
        /* <DEDUP_REMOVED lines=10> */
.L_x_2:


//--------------------- .nv.shared._Z17dotMultipleBlocksPiS_S_ --------------------------
	.section	.nv.shared._Z17dotMultipleBlocksPiS_S_,"aw",@nobits
	.sectionflags	@""
	.align	4
.nv.shared._Z17dotMultipleBlocksPiS_S_:
	.zero		3072


//--------------------- .nv.shared.reserved.0     --------------------------
	.section	.nv.shared.reserved.0,"aw",@nobits
	.weak		__nv_reservedSMEM_offset_0_alias
	.size		__nv_reservedSMEM_offset_0_alias, 0, 64
	.other		__nv_reservedSMEM_offset_0_alias,@"STO_CUDA_RESERVED_SHARED STV_DEFAULT"
__nv_reservedSMEM_offset_0_alias:
	.zero		0
	.zero		64


//--------------------- .nv.constant0._Z17dotMultipleBlocksPiS_S_ --------------------------
	.section	.nv.constant0._Z17dotMultipleBlocksPiS_S_,"a",@progbits
	.sectionflags	@""
	.align	4
.nv.constant0._Z17dotMultipleBlocksPiS_S_:
	.zero		920


//--------------------- SYMBOLS --------------------------

	.type		.nv.reservedSmem.offset0,@object
	.size		.nv.reservedSmem.offset0,0x4
	.type		.nv.reservedSmem.cap,@object
	.size		.nv.reservedSmem.cap,0x4
